	.headerflags	@"EF_CUDA_TEXMODE_UNIFIED EF_CUDA_64BIT_ADDRESS EF_CUDA_ACCELERATORS EF_CUDA_SM90 EF_CUDA_VIRTUAL_SM(EF_CUDA_SM90)"
	.elftype	@"ET_EXEC"


//--------------------- .nv.info                  --------------------------
	.section	.nv.info,"",@"SHT_CUDA_INFO"
	.align	4


	//----- nvinfo : EIATTR_REGCOUNT
	.align		4
        /*0000*/ 	.byte	0x04, 0x2f
        /*0002*/ 	.short	(.L_3 - .L_2)
	.align		4
.L_2:
        /*0004*/ 	.word	index@(triton_poi_fused__native_batch_norm_legit_no_training_0)
        /*0008*/ 	.word	0x00000018


	//----- nvinfo : EIATTR_MIN_STACK_SIZE
	.align		4
.L_3:
        /*000c*/ 	.byte	0x04, 0x12
        /*000e*/ 	.short	(.L_5 - .L_4)
	.align		4
.L_4:
        /*0010*/ 	.word	index@(triton_poi_fused__native_batch_norm_legit_no_training_0)
        /*0014*/ 	.word	0x00000000


	//----- nvinfo : EIATTR_FRAME_SIZE
	.align		4
.L_5:
        /*0018*/ 	.byte	0x04, 0x11
        /*001a*/ 	.short	(.L_7 - .L_6)
	.align		4
.L_6:
        /*001c*/ 	.word	index@(triton_poi_fused__native_batch_norm_legit_no_training_0)
        /*0020*/ 	.word	0x00000000


	//----- nvinfo : EIATTR_MIN_STACK_SIZE
	.align		4
.L_7:
        /*0024*/ 	.byte	0x04, 0x12
        /*0026*/ 	.short	(.L_9 - .L_8)
	.align		4
.L_8:
        /*0028*/ 	.word	index@(triton_poi_fused__native_batch_norm_legit_no_training_0)
        /*002c*/ 	.word	0x00000000
.L_9:


//--------------------- .nv.info.triton_poi_fused__native_batch_norm_legit_no_training_0 --------------------------
	.section	.nv.info.triton_poi_fused__native_batch_norm_legit_no_training_0,"",@"SHT_CUDA_INFO"
	.sectionflags	@""
	.align	4


	//----- nvinfo : EIATTR_CUDA_API_VERSION
	.align		4
        /*0000*/ 	.byte	0x04, 0x37
        /*0002*/ 	.short	(.L_11 - .L_10)
.L_10:
        /*0004*/ 	.word	0x0000007c


	//----- nvinfo : EIATTR_KPARAM_INFO
	.align		4
.L_11:
        /*0008*/ 	.byte	0x04, 0x17
        /*000a*/ 	.short	(.L_13 - .L_12)
.L_12:
        /*000c*/ 	.word	0x00000000
        /*0010*/ 	.short	0x0006
        /*0012*/ 	.short	0x0030
        /*0014*/ 	.byte	0x00, 0xf0, 0x11, 0x00


	//----- nvinfo : EIATTR_KPARAM_INFO
	.align		4
.L_13:
        /*0018*/ 	.byte	0x04, 0x17
        /*001a*/ 	.short	(.L_15 - .L_14)
.L_14:
        /*001c*/ 	.word	0x00000000
        /*0020*/ 	.short	0x0005
        /*0022*/ 	.short	0x0028
        /*0024*/ 	.byte	0x00, 0xf4, 0x21, 0x00


	//----- nvinfo : EIATTR_KPARAM_INFO
	.align		4
.L_15:
        /*0028*/ 	.byte	0x04, 0x17
        /*002a*/ 	.short	(.L_17 - .L_16)
.L_16:
        /*002c*/ 	.word	0x00000000
        /*0030*/ 	.short	0x0004
        /*0032*/ 	.short	0x0020
        /*0034*/ 	.byte	0x00, 0xf4, 0x21, 0x00


	//----- nvinfo : EIATTR_KPARAM_INFO
	.align		4
.L_17:
        /*0038*/ 	.byte	0x04, 0x17
        /*003a*/ 	.short	(.L_19 - .L_18)
.L_18:
        /*003c*/ 	.word	0x00000000
        /*0040*/ 	.short	0x0003
        /*0042*/ 	.short	0x0018
        /*0044*/ 	.byte	0x00, 0xf4, 0x21, 0x00


	//----- nvinfo : EIATTR_KPARAM_INFO
	.align		4
.L_19:
        /*0048*/ 	.byte	0x04, 0x17
        /*004a*/ 	.short	(.L_21 - .L_20)
.L_20:
        /*004c*/ 	.word	0x00000000
        /*0050*/ 	.short	0x0002
        /*0052*/ 	.short	0x0010
        /*0054*/ 	.byte	0x00, 0xf4, 0x21, 0x00


	//----- nvinfo : EIATTR_KPARAM_INFO
	.align		4
.L_21:
        /*0058*/ 	.byte	0x04, 0x17
        /*005a*/ 	.short	(.L_23 - .L_22)
.L_22:
        /*005c*/ 	.word	0x00000000
        /*0060*/ 	.short	0x0001
        /*0062*/ 	.short	0x0008
        /*0064*/ 	.byte	0x00, 0xf4, 0x21, 0x00


	//----- nvinfo : EIATTR_KPARAM_INFO
	.align		4
.L_23:
        /*0068*/ 	.byte	0x04, 0x17
        /*006a*/ 	.short	(.L_25 - .L_24)
.L_24:
        /*006c*/ 	.word	0x00000000
        /*0070*/ 	.short	0x0000
        /*0072*/ 	.short	0x0000
        /*0074*/ 	.byte	0x00, 0xf4, 0x21, 0x00


	//----- nvinfo : EIATTR_SPARSE_MMA_MASK
	.align		4
.L_25:
        /*0078*/ 	.byte	0x03, 0x50
        /*007a*/ 	.short	0x0000


	//----- nvinfo : EIATTR_MAXREG_COUNT
	.align		4
        /*007c*/ 	.byte	0x03, 0x1b
        /*007e*/ 	.short	0x00ff


	//----- nvinfo : EIATTR_EXIT_INSTR_OFFSETS
	.align		4
        /*0080*/ 	.byte	0x04, 0x1c
        /*0082*/ 	.short	(.L_27 - .L_26)


	//   ....[0]....
.L_26:
        /*0084*/ 	.word	0x000003d0


	//   ....[1]....
        /*0088*/ 	.word	0x000003f0


	//----- nvinfo : EIATTR_REQNTID
	.align		4
.L_27:
        /*008c*/ 	.byte	0x04, 0x10
        /*008e*/ 	.short	(.L_29 - .L_28)
.L_28:
        /*0090*/ 	.word	0x00000020
        /*0094*/ 	.word	0x00000001
        /*0098*/ 	.word	0x00000001


	//----- nvinfo : EIATTR_CBANK_PARAM_SIZE
	.align		4
.L_29:
        /*009c*/ 	.byte	0x03, 0x19
        /*009e*/ 	.short	0x0034


	//----- nvinfo : EIATTR_PARAM_CBANK
	.align		4
        /*00a0*/ 	.byte	0x04, 0x0a
        /*00a2*/ 	.short	(.L_31 - .L_30)
	.align		4
.L_30:
        /*00a4*/ 	.word	index@(.nv.constant0.triton_poi_fused__native_batch_norm_legit_no_training_0)
        /*00a8*/ 	.short	0x0210
        /*00aa*/ 	.short	0x0034


	//----- nvinfo : EIATTR_SW_WAR
	.align		4
.L_31:
        /*00ac*/ 	.byte	0x04, 0x36
        /*00ae*/ 	.short	(.L_33 - .L_32)
.L_32:
        /*00b0*/ 	.word	0x00000008
.L_33:


//--------------------- .nv.callgraph             --------------------------
	.section	.nv.callgraph,"",@"SHT_CUDA_CALLGRAPH"
	.align	4
	.sectionentsize	8
	.align		4
        /*0000*/ 	.word	0x00000000
	.align		4
        /*0004*/ 	.word	0xffffffff
	.align		4
        /*0008*/ 	.word	0x00000000
	.align		4
        /*000c*/ 	.word	0xfffffffe
	.align		4
        /*0010*/ 	.word	0x00000000
	.align		4
        /*0014*/ 	.word	0xfffffffd
	.align		4
        /*0018*/ 	.word	0x00000000
	.align		4
        /*001c*/ 	.word	0xfffffffc


//--------------------- .nv.constant4             --------------------------
	.section	.nv.constant4,"a",@progbits
	.align	8
	.align		8
.nv.constant4:
        /*0000*/ 	.dword	_$_str
	.align		8
        /*0008*/ 	.dword	_$_str_$_2


//--------------------- .text.triton_poi_fused__native_batch_norm_legit_no_training_0 --------------------------
	.section	.text.triton_poi_fused__native_batch_norm_legit_no_training_0,"ax",@progbits
	.align	128
        .global         triton_poi_fused__native_batch_norm_legit_no_training_0
        .type           triton_poi_fused__native_batch_norm_legit_no_training_0,@function
        .size           triton_poi_fused__native_batch_norm_legit_no_training_0,(.L_x_1 - triton_poi_fused__native_batch_norm_legit_no_training_0)
        .other          triton_poi_fused__native_batch_norm_legit_no_training_0,@"STO_CUDA_ENTRY STV_DEFAULT"
triton_poi_fused__native_batch_norm_legit_no_training_0:
.text.triton_poi_fused__native_batch_norm_legit_no_training_0:
[----:B------:R-:W0:Y:S01]  /*0000*/  LDC R1, c[0x0][0x28] ;  /* 0x00000a00ff017b82 */ /* 0x000e220000000800 */
[----:B------:R-:W1:Y:S07]  /*0010*/  S2R R0, SR_TID.X ;  /* 0x0000000000007919 */ /* 0x000e6e0000002100 */
[----:B------:R-:W2:Y:S01]  /*0020*/  LDC.64 R6, c[0x0][0x220] ;  /* 0x00008800ff067b82 */ /* 0x000ea20000000a00 */
[----:B------:R-:W-:Y:S01]  /*0030*/  CS2R R20, SRZ ;  /* 0x0000000000147805 */ /* 0x000fe2000001ff00 */
[----:B------:R-:W-:Y:S01]  /*0040*/  ULDC.64 UR4, c[0x0][0x208] ;  /* 0x0000820000047ab9 */ /* 0x000fe20000000a00 */
[----:B------:R-:W3:Y:S05]  /*0050*/  S2R R13, SR_CTAID.X ;  /* 0x00000000000d7919 */ /* 0x000eea0000002500 */
[----:B------:R-:W4:Y:S08]  /*0060*/  LDC.64 R4, c[0x0][0x218] ;  /* 0x00008600ff047b82 */ /* 0x000f300000000a00 */
[----:B------:R-:W5:Y:S08]  /*0070*/  LDC.64 R8, c[0x0][0x228] ;  /* 0x00008a00ff087b82 */ /* 0x000f700000000a00 */
[----:B------:R-:W5:Y:S01]  /*0080*/  LDC.64 R10, c[0x0][0x230] ;  /* 0x00008c00ff0a7b82 */ /* 0x000f620000000a00 */
[----:B-1----:R-:W-:-:S04]  /*0090*/  SHF.L.U32 R0, R0, 0x1, RZ ;  /* 0x0000000100007819 */ /* 0x002fc800000006ff */
[----:B------:R-:W-:-:S04]  /*00a0*/  LOP3.LUT R0, R0, 0x3e, RZ, 0xc0, !PT ;  /* 0x0000003e00007812 */ /* 0x000fc800078ec0ff */
[----:B---3--:R-:W-:-:S04]  /*00b0*/  LEA R13, R13, R0, 0x6 ;  /* 0x000000000d0d7211 */ /* 0x008fc800078e30ff */
[C---:B------:R-:W-:Y:S01]  /*00c0*/  ISETP.GE.AND P4, PT, R13.reuse, 0x28, PT ;  /* 0x000000280d00780c */ /* 0x040fe20003f86270 */
[----:B------:R-:W-:-:S05]  /*00d0*/  IMAD.HI R0, R13, 0x66666667, RZ ;  /* 0x666666670d007827 */ /* 0x000fca00078e02ff */
[----:B------:R-:W-:-:S04]  /*00e0*/  SHF.R.U32.HI R3, RZ, 0x1f, R0 ;  /* 0x0000001fff037819 */ /* 0x000fc80000011600 */
[----:B------:R-:W-:Y:S02]  /*00f0*/  LEA.HI.SX32 R0, R0, R3, 0x1e ;  /* 0x0000000300007211 */ /* 0x000fe400078ff2ff */
[----:B------:R-:W1:Y:S03]  /*0100*/  LDC.64 R2, c[0x0][0x210] ;  /* 0x00008400ff027b82 */ /* 0x000e660000000a00 */
[----:B------:R-:W-:-:S04]  /*0110*/  IMAD R15, R0, -0xa, R13 ;  /* 0xfffffff6000f7824 */ /* 0x000fc800078e020d */
[----:B--2---:R-:W-:-:S05]  /*0120*/  IMAD.WIDE R6, R15, 0x4, R6 ;  /* 0x000000040f067825 */ /* 0x004fca00078e0206 */
[----:B------:R5:W2:Y:S01]  /*0130*/  @!P4 LDG.E.EL.64 R20, desc[UR4][R6.64] ;  /* 0x000000040614c981 */ /* 0x000aa2000c2e1b00 */
[----:B------:R-:W-:Y:S02]  /*0140*/  CS2R R16, SRZ ;  /* 0x0000000000107805 */ /* 0x000fe4000001ff00 */
[----:B------:R-:W-:Y:S01]  /*0150*/  CS2R R18, SRZ ;  /* 0x0000000000127805 */ /* 0x000fe2000001ff00 */
[----:B----4-:R-:W-:-:S05]  /*0160*/  IMAD.WIDE R4, R15, 0x4, R4 ;  /* 0x000000040f047825 */ /* 0x010fca00078e0204 */
[----:B------:R-:W3:Y:S01]  /*0170*/  @!P4 LDG.E.EL.64 R18, desc[UR4][R4.64] ;  /* 0x000000040412c981 */ /* 0x000ee2000c2e1b00 */
[----:B-1----:R-:W-:-:S04]  /*0180*/  IMAD.WIDE R2, R13, 0x4, R2 ;  /* 0x000000040d027825 */ /* 0x002fc800078e0202 */
[C---:B-----5:R-:W-:Y:S01]  /*0190*/  IMAD.WIDE R6, R15.reuse, 0x4, R8 ;  /* 0x000000040f067825 */ /* 0x060fe200078e0208 */
[----:B------:R1:W3:Y:S03]  /*01a0*/  @!P4 LDG.E.64 R16, desc[UR4][R2.64] ;  /* 0x000000040210c981 */ /* 0x0002e6000c1e1b00 */
[----:B0-----:R-:W-:Y:S01]  /*01b0*/  IMAD.WIDE R8, R15, 0x4, R10 ;  /* 0x000000040f087825 */ /* 0x001fe200078e020a */
[----:B------:R-:W-:Y:S02]  /*01c0*/  CS2R R10, SRZ ;  /* 0x00000000000a7805 */ /* 0x000fe4000001ff00 */
[----:B------:R-:W-:-:S04]  /*01d0*/  CS2R R14, SRZ ;  /* 0x00000000000e7805 */ /* 0x000fc8000001ff00 */
[----:B------:R0:W4:Y:S01]  /*01e0*/  @!P4 LDG.E.EL.64 R10, desc[UR4][R6.64] ;  /* 0x00000004060ac981 */ /* 0x000122000c2e1b00 */
[----:B-1----:R-:W1:Y:S03]  /*01f0*/  LDC.64 R2, c[0x0][0x238] ;  /* 0x00008e00ff027b82 */ /* 0x002e660000000a00 */
[----:B------:R-:W4:Y:S01]  /*0200*/  @!P4 LDG.E.EL.64 R14, desc[UR4][R8.64] ;  /* 0x00000004080ec981 */ /* 0x000f22000c2e1b00 */
[----:B0-----:R-:W-:Y:S01]  /*0210*/  HFMA2.MMA R7, -RZ, RZ, 1.625, 0 ;  /* 0x3e800000ff077435 */ /* 0x001fe200000001ff */
[----:B-1----:R-:W-:-:S04]  /*0220*/  IMAD.WIDE R2, R13, 0x4, R2 ;  /* 0x000000040d027825 */ /* 0x002fc800078e0202 */
[----:B--2---:R-:W-:Y:S01]  /*0230*/  FADD R20, R20, 9.9999997473787516356e-06 ;  /* 0x3727c5ac14147421 */ /* 0x004fe20000000000 */
[----:B------:R-:W-:-:S03]  /*0240*/  FADD R21, R21, 9.9999997473787516356e-06 ;  /* 0x3727c5ac15157421 */ /* 0x000fc60000000000 */
[----:B------:R-:W0:Y:S08]  /*0250*/  MUFU.SQRT R0, R20 ;  /* 0x0000001400007308 */ /* 0x000e300000002000 */
[----:B------:R-:W1:Y:S01]  /*0260*/  MUFU.SQRT R4, R21 ;  /* 0x0000001500047308 */ /* 0x000e620000002000 */
[C---:B0-----:R-:W-:Y:S02]  /*0270*/  FSETP.GT.AND P0, PT, R0.reuse, 8.50705917302346158658e+37, PT ;  /* 0x7e8000000000780b */ /* 0x041fe40003f04000 */
[----:B------:R-:W-:-:S02]  /*0280*/  FSETP.GEU.AND P2, PT, R0, 1.175494350822287508e-38, PT ;  /* 0x008000000000780b */ /* 0x000fc40003f4e000 */
[C---:B-1----:R-:W-:Y:S02]  /*0290*/  FSETP.GT.AND P1, PT, R4.reuse, 8.50705917302346158658e+37, PT ;  /* 0x7e8000000400780b */ /* 0x042fe40003f24000 */
[----:B------:R-:W-:-:S07]  /*02a0*/  FSETP.GEU.AND P3, PT, R4, 1.175494350822287508e-38, PT ;  /* 0x008000000400780b */ /* 0x000fce0003f6e000 */
[----:B------:R-:W-:-:S04]  /*02b0*/  @P0 FMUL R0, R0, 0.25 ;  /* 0x3e80000000000820 */ /* 0x000fc80000400000 */
[----:B------:R-:W-:Y:S01]  /*02c0*/  @!P2 FMUL R0, R0, 16777216 ;  /* 0x4b8000000000a820 */ /* 0x000fe20000400000 */
[----:B------:R-:W-:-:S04]  /*02d0*/  @P1 FMUL R4, R4, 0.25 ;  /* 0x3e80000004041820 */ /* 0x000fc80000400000 */
[----:B------:R-:W-:Y:S01]  /*02e0*/  @!P3 FMUL R4, R4, 16777216 ;  /* 0x4b8000000404b820 */ /* 0x000fe20000400000 */
[----:B------:R-:W0:Y:S01]  /*02f0*/  MUFU.RCP R0, R0 ;  /* 0x0000000000007308 */ /* 0x000e220000001000 */
[----:B------:R-:W-:-:S07]  /*0300*/  FSEL R5, R7, 1, P0 ;  /* 0x3f80000007057808 */ /* 0x000fce0000000000 */
[----:B------:R-:W1:Y:S01]  /*0310*/  MUFU.RCP R4, R4 ;  /* 0x0000000400047308 */ /* 0x000e620000001000 */
[----:B------:R-:W-:Y:S01]  /*0320*/  FSEL R7, R7, 1, P1 ;  /* 0x3f80000007077808 */ /* 0x000fe20000800000 */
[----:B------:R-:W-:-:S04]  /*0330*/  @!P2 FMUL R5, R5, 16777216 ;  /* 0x4b8000000505a820 */ /* 0x000fc80000400000 */
[----:B------:R-:W-:Y:S01]  /*0340*/  @!P3 FMUL R7, R7, 16777216 ;  /* 0x4b8000000707b820 */ /* 0x000fe20000400000 */
[----:B0-----:R-:W-:Y:S01]  /*0350*/  FMUL R5, R0, R5 ;  /* 0x0000000500057220 */ /* 0x001fe20000400000 */
[----:B---3--:R-:W-:Y:S01]  /*0360*/  FADD R17, -R19, R17 ;  /* 0x0000001113117221 */ /* 0x008fe20000000100 */
[----:B------:R-:W-:Y:S01]  /*0370*/  FADD R16, -R18, R16 ;  /* 0x0000001012107221 */ /* 0x000fe20000000100 */
[----:B-1----:R-:W-:-:S03]  /*0380*/  FMUL R0, R4, R7 ;  /* 0x0000000704007220 */ /* 0x002fc60000400000 */
[----:B------:R-:W-:Y:S01]  /*0390*/  FMUL R5, R16, R5 ;  /* 0x0000000510057220 */ /* 0x000fe20000400000 */
[----:B------:R-:W-:-:S03]  /*03a0*/  FMUL R0, R17, R0 ;  /* 0x0000000011007220 */ /* 0x000fc60000400000 */
[----:B----4-:R-:W-:Y:S01]  /*03b0*/  FFMA R10, R5, R10, R14 ;  /* 0x0000000a050a7223 */ /* 0x010fe2000000000e */
[----:B------:R-:W-:Y:S01]  /*03c0*/  FFMA R11, R0, R11, R15 ;  /* 0x0000000b000b7223 */ /* 0x000fe2000000000f */
[----:B------:R-:W-:Y:S06]  /*03d0*/  @P4 EXIT ;  /* 0x000000000000494d */ /* 0x000fec0003800000 */
[----:B------:R-:W-:Y:S01]  /*03e0*/  STG.E.64 desc[UR4][R2.64], R10 ;  /* 0x0000000a02007986 */ /* 0x000fe2000c101b04 */
[----:B------:R-:W-:Y:S05]  /*03f0*/  EXIT ;  /* 0x000000000000794d */ /* 0x000fea0003800000 */
.L_x_0:
[----:B------:R-:W-:-:S00]  /*0400*/  BRA `(.L_x_0) ;  /* 0xfffffffc00fc7947 */ /* 0x000fc0000383ffff */
[----:B------:R-:W-:-:S00]  /*0410*/  NOP ;  /* 0x0000000000007918 */ /* 0x000fc00000000000 */
        /* <DEDUP_REMOVED lines=14> */
.L_x_1:


//--------------------- .nv.global.init           --------------------------
	.section	.nv.global.init,"aw",@progbits
.nv.global.init:
	.type		_$_str,@object
	.size		_$_str,(_$_str_$_2 - _$_str)
_$_str:
        /*0000*/ 	.byte	0x5f, 0x5f, 0x43, 0x55, 0x44, 0x41, 0x5f, 0x46, 0x54, 0x5a, 0x00
	.type		_$_str_$_2,@object
	.size		_$_str_$_2,(.L_1 - _$_str_$_2)
_$_str_$_2:
        /*000b*/ 	.byte	0x5f, 0x5f, 0x43, 0x55, 0x44, 0x41, 0x5f, 0x50, 0x52, 0x45, 0x43, 0x5f, 0x53, 0x51, 0x52, 0x54
        /*001b*/ 	.byte	0x00
.L_1:


//--------------------- .nv.constant0.triton_poi_fused__native_batch_norm_legit_no_training_0 --------------------------
	.section	.nv.constant0.triton_poi_fused__native_batch_norm_legit_no_training_0,"a",@progbits
	.sectionflags	@""
	.align	4
.nv.constant0.triton_poi_fused__native_batch_norm_legit_no_training_0:
	.zero		580
